//
// Generated by NVIDIA NVVM Compiler
//
// Compiler Build ID: CL-36424714
// Cuda compilation tools, release 13.0, V13.0.88
// Based on NVVM 20.0.0
//

.version 9.0
.target sm_100
.address_size 64

	// .globl	carve

.visible .entry carve(
	.param .u32 carve_param_0,
	.param .u32 carve_param_1,
	.param .u32 carve_param_2,
	.param .u32 carve_param_3,
	.param .u32 carve_param_4,
	.param .u32 carve_param_5,
	.param .u64 .ptr .align 1 carve_param_6
)
{
	.reg .pred 	%p<12>;
	.reg .b32 	%r<19>;
	.reg .b64 	%rd<5>;

	ld.param.u32 	%r4, [carve_param_0];
	ld.param.u32 	%r5, [carve_param_1];
	ld.param.u32 	%r6, [carve_param_2];
	ld.param.u32 	%r7, [carve_param_3];
	ld.param.u32 	%r8, [carve_param_4];
	ld.param.u32 	%r9, [carve_param_5];
	ld.param.u64 	%rd1, [carve_param_6];
	mov.u32 	%r10, %tid.x;
	add.s32 	%r11, %r10, %r7;
	add.s32 	%r1, %r11, -1;
	mov.u32 	%r12, %tid.y;
	add.s32 	%r13, %r12, %r8;
	add.s32 	%r2, %r13, -1;
	mov.u32 	%r14, %tid.z;
	add.s32 	%r15, %r14, %r9;
	add.s32 	%r3, %r15, -1;
	setp.ge.s32 	%p1, %r1, %r4;
	setp.lt.s32 	%p2, %r1, 1;
	setp.ge.s32 	%p3, %r2, %r5;
	or.pred  	%p4, %p1, %p3;
	or.pred  	%p5, %p4, %p2;
	setp.lt.s32 	%p6, %r2, 1;
	or.pred  	%p7, %p6, %p5;
	setp.ge.s32 	%p8, %r3, %r6;
	or.pred  	%p9, %p8, %p7;
	setp.lt.s32 	%p10, %r3, 1;
	or.pred  	%p11, %p10, %p9;
	@%p11 bra 	$L__BB0_2;
	cvta.to.global.u64 	%rd2, %rd1;
	mad.lo.s32 	%r16, %r3, %r5, %r2;
	mad.lo.s32 	%r17, %r16, %r4, %r1;
	mul.wide.s32 	%rd3, %r17, 4;
	add.s64 	%rd4, %rd2, %rd3;
	mov.b32 	%r18, -1082130432;
	st.global.u32 	[%rd4], %r18;
$L__BB0_2:
	ret;

}


// ===== COMPILED SASS (sm_100) =====

	.target	sm_100

	.elftype	@"ET_EXEC"


//--------------------- .note.nv.tkinfo           --------------------------
	.section	.note.nv.tkinfo,"",@"SHT_NOTE"
	.sectionflags	@"SHF_NOTE_NV_TKINFO"
	.tkinfo
        /*0018*/ 	.word	0x00000002
        /*0030*/ 	.string	""
        /*0030*/ 	.string	"ptxas"
        /*0030*/ 	.string	"Cuda compilation tools, release 13.0, V13.0.88"
        /*0030*/ 	.string	"Build cuda_13.0.r13.0/compiler.36424714_0"
        /*0030*/ 	.string	"-arch sm_100 -m 64 "



//--------------------- .note.nv.cuinfo           --------------------------
	.section	.note.nv.cuinfo,"",@"SHT_NOTE"
	.sectionflags	@"SHF_NOTE_NV_CUINFO"
        /*0018*/ 	.short	0x0002
        /*001a*/ 	.short	0x0064
        /*001c*/ 	.short	0x0082
	.zero		2


//--------------------- .nv.info                  --------------------------
	.section	.nv.info,"",@"SHT_CUDA_INFO"
	.align	4


	//----- nvinfo : EIATTR_REGCOUNT
	.align		4
        /*0000*/ 	.byte	0x04, 0x2f
        /*0002*/ 	.short	(.L_1 - .L_0)
	.align		4
.L_0:
        /*0004*/ 	.word	index@(carve)
        /*0008*/ 	.word	0x0000000e


	//----- nvinfo : EIATTR_FRAME_SIZE
	.align		4
.L_1:
        /*000c*/ 	.byte	0x04, 0x11
        /*000e*/ 	.short	(.L_3 - .L_2)
	.align		4
.L_2:
        /*0010*/ 	.word	index@(carve)
        /*0014*/ 	.word	0x00000000


	//----- nvinfo : EIATTR_MIN_STACK_SIZE
	.align		4
.L_3:
        /*0018*/ 	.byte	0x04, 0x12
        /*001a*/ 	.short	(.L_5 - .L_4)
	.align		4
.L_4:
        /*001c*/ 	.word	index@(carve)
        /*0020*/ 	.word	0x00000000
.L_5:


//--------------------- .nv.compat                --------------------------
	.section	.nv.compat,"",@"SHT_CUDA_COMPAT_INFO"
	.align	4
        /*0000*/ 	.byte	0x02, 0x09, 0x00, 0x00, 0x02, 0x02, 0x01, 0x00, 0x02, 0x05, 0x05, 0x00, 0x03, 0x07, 0x01, 0x01
        /*0010*/ 	.byte	0x02, 0x03, 0x00, 0x00, 0x02, 0x06, 0x01, 0x00, 0x04, 0x0b, 0x08, 0x00, 0x09, 0x00, 0x00, 0x00
        /*0020*/ 	.byte	0x00, 0x00, 0x00, 0x00


//--------------------- .nv.info.carve            --------------------------
	.section	.nv.info.carve,"",@"SHT_CUDA_INFO"
	.sectionflags	@""
	.align	4


	//----- nvinfo : EIATTR_CUDA_API_VERSION
	.align		4
        /*0000*/ 	.byte	0x04, 0x37
        /*0002*/ 	.short	(.L_7 - .L_6)
.L_6:
        /*0004*/ 	.word	0x00000082


	//----- nvinfo : EIATTR_KPARAM_INFO
	.align		4
.L_7:
        /*0008*/ 	.byte	0x04, 0x17
        /*000a*/ 	.short	(.L_9 - .L_8)
.L_8:
        /*000c*/ 	.word	0x00000000
        /*0010*/ 	.short	0x0006
        /*0012*/ 	.short	0x0018
        /*0014*/ 	.byte	0x00, 0xf5, 0x21, 0x00


	//----- nvinfo : EIATTR_KPARAM_INFO
	.align		4
.L_9:
        /*0018*/ 	.byte	0x04, 0x17
        /*001a*/ 	.short	(.L_11 - .L_10)
.L_10:
        /*001c*/ 	.word	0x00000000
        /*0020*/ 	.short	0x0005
        /*0022*/ 	.short	0x0014
        /*0024*/ 	.byte	0x00, 0xf0, 0x11, 0x00


	//----- nvinfo : EIATTR_KPARAM_INFO
	.align		4
.L_11:
        /*0028*/ 	.byte	0x04, 0x17
        /*002a*/ 	.short	(.L_13 - .L_12)
.L_12:
        /*002c*/ 	.word	0x00000000
        /*0030*/ 	.short	0x0004
        /*0032*/ 	.short	0x0010
        /*0034*/ 	.byte	0x00, 0xf0, 0x11, 0x00


	//----- nvinfo : EIATTR_KPARAM_INFO
	.align		4
.L_13:
        /*0038*/ 	.byte	0x04, 0x17
        /*003a*/ 	.short	(.L_15 - .L_14)
.L_14:
        /*003c*/ 	.word	0x00000000
        /*0040*/ 	.short	0x0003
        /*0042*/ 	.short	0x000c
        /*0044*/ 	.byte	0x00, 0xf0, 0x11, 0x00


	//----- nvinfo : EIATTR_KPARAM_INFO
	.align		4
.L_15:
        /*0048*/ 	.byte	0x04, 0x17
        /*004a*/ 	.short	(.L_17 - .L_16)
.L_16:
        /*004c*/ 	.word	0x00000000
        /*0050*/ 	.short	0x0002
        /*0052*/ 	.short	0x0008
        /*0054*/ 	.byte	0x00, 0xf0, 0x11, 0x00


	//----- nvinfo : EIATTR_KPARAM_INFO
	.align		4
.L_17:
        /*0058*/ 	.byte	0x04, 0x17
        /*005a*/ 	.short	(.L_19 - .L_18)
.L_18:
        /*005c*/ 	.word	0x00000000
        /*0060*/ 	.short	0x0001
        /*0062*/ 	.short	0x0004
        /*0064*/ 	.byte	0x00, 0xf0, 0x11, 0x00


	//----- nvinfo : EIATTR_KPARAM_INFO
	.align		4
.L_19:
        /*0068*/ 	.byte	0x04, 0x17
        /*006a*/ 	.short	(.L_21 - .L_20)
.L_20:
        /*006c*/ 	.word	0x00000000
        /*0070*/ 	.short	0x0000
        /*0072*/ 	.short	0x0000
        /*0074*/ 	.byte	0x00, 0xf0, 0x11, 0x00


	//----- nvinfo : EIATTR_SPARSE_MMA_MASK
	.align		4
.L_21:
        /*0078*/ 	.byte	0x03, 0x50
        /*007a*/ 	.short	0x0000


	//----- nvinfo : EIATTR_MAXREG_COUNT
	.align		4
        /*007c*/ 	.byte	0x03, 0x1b
        /*007e*/ 	.short	0x00ff


	//----- nvinfo : EIATTR_MERCURY_ISA_VERSION
	.align		4
        /*0080*/ 	.byte	0x03, 0x5f
        /*0082*/ 	.short	0x0101


	//----- nvinfo : EIATTR_VRC_CTA_INIT_COUNT
	.align		4
        /*0084*/ 	.byte	0x02, 0x4a
	.zero		1
	.zero		1


	//----- nvinfo : EIATTR_EXIT_INSTR_OFFSETS
	.align		4
        /*0088*/ 	.byte	0x04, 0x1c
        /*008a*/ 	.short	(.L_23 - .L_22)


	//   ....[0]....
.L_22:
        /*008c*/ 	.word	0x00000100


	//   ....[1]....
        /*0090*/ 	.word	0x00000180


	//----- nvinfo : EIATTR_CBANK_PARAM_SIZE
	.align		4
.L_23:
        /*0094*/ 	.byte	0x03, 0x19
        /*0096*/ 	.short	0x0020


	//----- nvinfo : EIATTR_PARAM_CBANK
	.align		4
        /*0098*/ 	.byte	0x04, 0x0a
        /*009a*/ 	.short	(.L_25 - .L_24)
	.align		4
.L_24:
        /*009c*/ 	.word	index@(.nv.constant0.carve)
        /*00a0*/ 	.short	0x0380
        /*00a2*/ 	.short	0x0020


	//----- nvinfo : EIATTR_SW_WAR
	.align		4
.L_25:
        /*00a4*/ 	.byte	0x04, 0x36
        /*00a6*/ 	.short	(.L_27 - .L_26)
.L_26:
        /*00a8*/ 	.word	0x00000008
.L_27:


//--------------------- .nv.callgraph             --------------------------
	.section	.nv.callgraph,"",@"SHT_CUDA_CALLGRAPH"
	.align	4
	.sectionentsize	8
	.align		4
        /*0000*/ 	.word	0x00000000
	.align		4
        /*0004*/ 	.word	0xffffffff
	.align		4
        /*0008*/ 	.word	0x00000000
	.align		4
        /*000c*/ 	.word	0xfffffffe
	.align		4
        /*0010*/ 	.word	0x00000000
	.align		4
        /*0014*/ 	.word	0xfffffffd
	.align		4
        /*0018*/ 	.word	0x00000000
	.align		4
        /*001c*/ 	.word	0xfffffffc


//--------------------- .text.carve               --------------------------
	.section	.text.carve,"ax",@progbits
	.align	128
        .global         carve
        .type           carve,@function
        .size           carve,(.L_x_1 - carve)
        .other          carve,@"STO_CUDA_ENTRY STV_DEFAULT"
carve:
.text.carve:
[----:B------:R-:W-:Y:S01]  /*0000*/  LDC R1, c[0x0][0x37c] ;  /* 0x0000df00ff017b82 */ /* 0x000fe20000000800 */
[----:B------:R-:W0:Y:S07]  /*0010*/  S2R R3, SR_TID.Y ;  /* 0x0000000000037919 */ /* 0x000e2e0000002200 */
[----:B------:R-:W0:Y:S01]  /*0020*/  LDC.64 R6, c[0x0][0x390] ;  /* 0x0000e400ff067b82 */ /* 0x000e220000000a00 */
[----:B------:R-:W1:Y:S01]  /*0030*/  S2R R2, SR_TID.X ;  /* 0x0000000000027919 */ /* 0x000e620000002100 */
[----:B------:R-:W2:Y:S06]  /*0040*/  S2R R4, SR_TID.Z ;  /* 0x0000000000047919 */ /* 0x000eac0000002300 */
[----:B------:R-:W1:Y:S08]  /*0050*/  LDC.64 R10, c[0x0][0x388] ;  /* 0x0000e200ff0a7b82 */ /* 0x000e700000000a00 */
[----:B------:R-:W3:Y:S01]  /*0060*/  LDC.64 R8, c[0x0][0x380] ;  /* 0x0000e000ff087b82 */ /* 0x000ee20000000a00 */
[----:B0-----:R-:W-:-:S02]  /*0070*/  IADD3 R0, PT, PT, R3, -0x1, R6 ;  /* 0xffffffff03007810 */ /* 0x001fc40007ffe006 */
[----:B-1----:R-:W-:Y:S02]  /*0080*/  IADD3 R5, PT, PT, R2, -0x1, R11 ;  /* 0xffffffff02057810 */ /* 0x002fe40007ffe00b */
[----:B--2---:R-:W-:Y:S02]  /*0090*/  IADD3 R7, PT, PT, R4, -0x1, R7 ;  /* 0xffffffff04077810 */ /* 0x004fe40007ffe007 */
[----:B---3--:R-:W-:-:S04]  /*00a0*/  ISETP.GE.AND P0, PT, R0, R9, PT ;  /* 0x000000090000720c */ /* 0x008fc80003f06270 */
[----:B------:R-:W-:-:S04]  /*00b0*/  ISETP.GE.OR P0, PT, R5, R8, P0 ;  /* 0x000000080500720c */ /* 0x000fc80000706670 */
[----:B------:R-:W-:-:S04]  /*00c0*/  ISETP.LT.OR P0, PT, R5, 0x1, P0 ;  /* 0x000000010500780c */ /* 0x000fc80000701670 */
[----:B------:R-:W-:-:S04]  /*00d0*/  ISETP.LT.OR P0, PT, R0, 0x1, P0 ;  /* 0x000000010000780c */ /* 0x000fc80000701670 */
[----:B------:R-:W-:-:S04]  /*00e0*/  ISETP.GE.OR P0, PT, R7, R10, P0 ;  /* 0x0000000a0700720c */ /* 0x000fc80000706670 */
[----:B------:R-:W-:-:S13]  /*00f0*/  ISETP.LT.OR P0, PT, R7, 0x1, P0 ;  /* 0x000000010700780c */ /* 0x000fda0000701670 */
[----:B------:R-:W-:Y:S05]  /*0100*/  @P0 EXIT ;  /* 0x000000000000094d */ /* 0x000fea0003800000 */
[----:B------:R-:W0:Y:S01]  /*0110*/  LDC.64 R2, c[0x0][0x398] ;  /* 0x0000e600ff027b82 */ /* 0x000e220000000a00 */
[----:B------:R-:W1:Y:S01]  /*0120*/  LDCU.64 UR4, c[0x0][0x358] ;  /* 0x00006b00ff0477ac */ /* 0x000e620008000a00 */
[----:B------:R-:W-:Y:S02]  /*0130*/  IMAD R0, R7, R9, R0 ;  /* 0x0000000907007224 */ /* 0x000fe400078e0200 */
[----:B------:R-:W-:Y:S02]  /*0140*/  IMAD.MOV.U32 R7, RZ, RZ, -0x40800000 ;  /* 0xbf800000ff077424 */ /* 0x000fe400078e00ff */
[----:B------:R-:W-:-:S04]  /*0150*/  IMAD R5, R0, R8, R5 ;  /* 0x0000000800057224 */ /* 0x000fc800078e0205 */
[----:B0-----:R-:W-:-:S05]  /*0160*/  IMAD.WIDE R2, R5, 0x4, R2 ;  /* 0x0000000405027825 */ /* 0x001fca00078e0202 */
[----:B-1----:R-:W-:Y:S01]  /*0170*/  STG.E desc[UR4][R2.64], R7 ;  /* 0x0000000702007986 */ /* 0x002fe2000c101904 */
[----:B------:R-:W-:Y:S05]  /*0180*/  EXIT ;  /* 0x000000000000794d */ /* 0x000fea0003800000 */
.L_x_0:
[----:B------:R-:W-:-:S00]  /*0190*/  BRA `(.L_x_0) ;  /* 0xfffffffc00fc7947 */ /* 0x000fc0000383ffff */
[----:B------:R-:W-:-:S00]  /*01a0*/  NOP ;  /* 0x0000000000007918 */ /* 0x000fc00000000000 */
        /* <DEDUP_REMOVED lines=13> */
.L_x_1:


//--------------------- .nv.shared.reserved.0     --------------------------
	.section	.nv.shared.reserved.0,"aw",@nobits
	.weak		__nv_reservedSMEM_offset_0_alias
	.size		__nv_reservedSMEM_offset_0_alias, 0, 64
	.other		__nv_reservedSMEM_offset_0_alias,@"STO_CUDA_RESERVED_SHARED STV_DEFAULT"
__nv_reservedSMEM_offset_0_alias:
	.zero		0
	.zero		64


//--------------------- .nv.constant0.carve       --------------------------
	.section	.nv.constant0.carve,"a",@progbits
	.sectionflags	@""
	.align	4
.nv.constant0.carve:
	.zero		928


//--------------------- SYMBOLS --------------------------

	.type		.nv.reservedSmem.offset0,@object
	.size		.nv.reservedSmem.offset0,0x4
